//
// Generated by NVIDIA NVVM Compiler
//
// Compiler Build ID: CL-36424714
// Cuda compilation tools, release 13.0, V13.0.88
// Based on NVVM 20.0.0
//

.version 9.0
.target sm_100
.address_size 64

	// .globl	_Z16sumArrayOnDevicePfS_S_i
.extern .func  (.param .b32 func_retval0) vprintf
(
	.param .b64 vprintf_param_0,
	.param .b64 vprintf_param_1
)
;
.global .align 1 .b8 $str[4] = {37, 102, 10};

.visible .entry _Z16sumArrayOnDevicePfS_S_i(
	.param .u64 .ptr .align 1 _Z16sumArrayOnDevicePfS_S_i_param_0,
	.param .u64 .ptr .align 1 _Z16sumArrayOnDevicePfS_S_i_param_1,
	.param .u64 .ptr .align 1 _Z16sumArrayOnDevicePfS_S_i_param_2,
	.param .u32 _Z16sumArrayOnDevicePfS_S_i_param_3
)
{
	.local .align 8 .b8 	__local_depot0[8];
	.reg .b64 	%SP;
	.reg .b64 	%SPL;
	.reg .pred 	%p<10>;
	.reg .b32 	%r<49>;
	.reg .b32 	%f<46>;
	.reg .b64 	%rd<45>;
	.reg .b64 	%fd<16>;

	mov.u64 	%SPL, __local_depot0;
	cvta.local.u64 	%SP, %SPL;
	ld.param.u64 	%rd14, [_Z16sumArrayOnDevicePfS_S_i_param_0];
	ld.param.u64 	%rd15, [_Z16sumArrayOnDevicePfS_S_i_param_1];
	ld.param.u64 	%rd16, [_Z16sumArrayOnDevicePfS_S_i_param_2];
	ld.param.u32 	%r12, [_Z16sumArrayOnDevicePfS_S_i_param_3];
	cvta.to.global.u64 	%rd1, %rd16;
	cvta.to.global.u64 	%rd2, %rd15;
	cvta.to.global.u64 	%rd3, %rd14;
	add.u64 	%rd4, %SPL, 0;
	setp.lt.s32 	%p1, %r12, 1;
	@%p1 bra 	$L__BB0_12;
	and.b32  	%r1, %r12, 7;
	setp.lt.u32 	%p2, %r12, 8;
	mov.b32 	%r47, 0;
	@%p2 bra 	$L__BB0_4;
	and.b32  	%r47, %r12, 2147483640;
	neg.s32 	%r45, %r47;
	add.s64 	%rd44, %rd3, 16;
	add.s64 	%rd43, %rd2, 16;
	add.s64 	%rd42, %rd1, 16;
$L__BB0_3:
	.pragma "nounroll";
	ld.global.f32 	%f1, [%rd44+-16];
	ld.global.f32 	%f2, [%rd43+-16];
	add.f32 	%f3, %f1, %f2;
	st.global.f32 	[%rd42+-16], %f3;
	cvt.f64.f32 	%fd1, %f3;
	st.local.f64 	[%rd4], %fd1;
	mov.u64 	%rd18, $str;
	cvta.global.u64 	%rd19, %rd18;
	add.u64 	%rd20, %SP, 0;
	{ // callseq 0, 0
	.param .b64 param0;
	st.param.b64 	[param0], %rd19;
	.param .b64 param1;
	st.param.b64 	[param1], %rd20;
	.param .b32 retval0;
	call.uni (retval0), 
	vprintf, 
	(
	param0, 
	param1
	);
	ld.param.b32 	%r14, [retval0];
	} // callseq 0
	ld.global.f32 	%f4, [%rd44+-12];
	ld.global.f32 	%f5, [%rd43+-12];
	add.f32 	%f6, %f4, %f5;
	st.global.f32 	[%rd42+-12], %f6;
	cvt.f64.f32 	%fd2, %f6;
	st.local.f64 	[%rd4], %fd2;
	{ // callseq 1, 0
	.param .b64 param0;
	st.param.b64 	[param0], %rd19;
	.param .b64 param1;
	st.param.b64 	[param1], %rd20;
	.param .b32 retval0;
	call.uni (retval0), 
	vprintf, 
	(
	param0, 
	param1
	);
	ld.param.b32 	%r16, [retval0];
	} // callseq 1
	ld.global.f32 	%f7, [%rd44+-8];
	ld.global.f32 	%f8, [%rd43+-8];
	add.f32 	%f9, %f7, %f8;
	st.global.f32 	[%rd42+-8], %f9;
	cvt.f64.f32 	%fd3, %f9;
	st.local.f64 	[%rd4], %fd3;
	{ // callseq 2, 0
	.param .b64 param0;
	st.param.b64 	[param0], %rd19;
	.param .b64 param1;
	st.param.b64 	[param1], %rd20;
	.param .b32 retval0;
	call.uni (retval0), 
	vprintf, 
	(
	param0, 
	param1
	);
	ld.param.b32 	%r18, [retval0];
	} // callseq 2
	ld.global.f32 	%f10, [%rd44+-4];
	ld.global.f32 	%f11, [%rd43+-4];
	add.f32 	%f12, %f10, %f11;
	st.global.f32 	[%rd42+-4], %f12;
	cvt.f64.f32 	%fd4, %f12;
	st.local.f64 	[%rd4], %fd4;
	{ // callseq 3, 0
	.param .b64 param0;
	st.param.b64 	[param0], %rd19;
	.param .b64 param1;
	st.param.b64 	[param1], %rd20;
	.param .b32 retval0;
	call.uni (retval0), 
	vprintf, 
	(
	param0, 
	param1
	);
	ld.param.b32 	%r20, [retval0];
	} // callseq 3
	ld.global.f32 	%f13, [%rd44];
	ld.global.f32 	%f14, [%rd43];
	add.f32 	%f15, %f13, %f14;
	st.global.f32 	[%rd42], %f15;
	cvt.f64.f32 	%fd5, %f15;
	st.local.f64 	[%rd4], %fd5;
	{ // callseq 4, 0
	.param .b64 param0;
	st.param.b64 	[param0], %rd19;
	.param .b64 param1;
	st.param.b64 	[param1], %rd20;
	.param .b32 retval0;
	call.uni (retval0), 
	vprintf, 
	(
	param0, 
	param1
	);
	ld.param.b32 	%r22, [retval0];
	} // callseq 4
	ld.global.f32 	%f16, [%rd44+4];
	ld.global.f32 	%f17, [%rd43+4];
	add.f32 	%f18, %f16, %f17;
	st.global.f32 	[%rd42+4], %f18;
	cvt.f64.f32 	%fd6, %f18;
	st.local.f64 	[%rd4], %fd6;
	{ // callseq 5, 0
	.param .b64 param0;
	st.param.b64 	[param0], %rd19;
	.param .b64 param1;
	st.param.b64 	[param1], %rd20;
	.param .b32 retval0;
	call.uni (retval0), 
	vprintf, 
	(
	param0, 
	param1
	);
	ld.param.b32 	%r24, [retval0];
	} // callseq 5
	ld.global.f32 	%f19, [%rd44+8];
	ld.global.f32 	%f20, [%rd43+8];
	add.f32 	%f21, %f19, %f20;
	st.global.f32 	[%rd42+8], %f21;
	cvt.f64.f32 	%fd7, %f21;
	st.local.f64 	[%rd4], %fd7;
	{ // callseq 6, 0
	.param .b64 param0;
	st.param.b64 	[param0], %rd19;
	.param .b64 param1;
	st.param.b64 	[param1], %rd20;
	.param .b32 retval0;
	call.uni (retval0), 
	vprintf, 
	(
	param0, 
	param1
	);
	ld.param.b32 	%r26, [retval0];
	} // callseq 6
	ld.global.f32 	%f22, [%rd44+12];
	ld.global.f32 	%f23, [%rd43+12];
	add.f32 	%f24, %f22, %f23;
	st.global.f32 	[%rd42+12], %f24;
	cvt.f64.f32 	%fd8, %f24;
	st.local.f64 	[%rd4], %fd8;
	{ // callseq 7, 0
	.param .b64 param0;
	st.param.b64 	[param0], %rd19;
	.param .b64 param1;
	st.param.b64 	[param1], %rd20;
	.param .b32 retval0;
	call.uni (retval0), 
	vprintf, 
	(
	param0, 
	param1
	);
	ld.param.b32 	%r28, [retval0];
	} // callseq 7
	add.s32 	%r45, %r45, 8;
	add.s64 	%rd44, %rd44, 32;
	add.s64 	%rd43, %rd43, 32;
	add.s64 	%rd42, %rd42, 32;
	setp.ne.s32 	%p3, %r45, 0;
	@%p3 bra 	$L__BB0_3;
$L__BB0_4:
	setp.eq.s32 	%p4, %r1, 0;
	@%p4 bra 	$L__BB0_12;
	and.b32  	%r7, %r12, 3;
	setp.lt.u32 	%p5, %r1, 4;
	@%p5 bra 	$L__BB0_7;
	mul.wide.u32 	%rd21, %r47, 4;
	add.s64 	%rd22, %rd3, %rd21;
	ld.global.f32 	%f25, [%rd22];
	add.s64 	%rd23, %rd2, %rd21;
	ld.global.f32 	%f26, [%rd23];
	add.f32 	%f27, %f25, %f26;
	add.s64 	%rd24, %rd1, %rd21;
	st.global.f32 	[%rd24], %f27;
	cvt.f64.f32 	%fd9, %f27;
	st.local.f64 	[%rd4], %fd9;
	mov.u64 	%rd25, $str;
	cvta.global.u64 	%rd26, %rd25;
	add.u64 	%rd27, %SP, 0;
	{ // callseq 8, 0
	.param .b64 param0;
	st.param.b64 	[param0], %rd26;
	.param .b64 param1;
	st.param.b64 	[param1], %rd27;
	.param .b32 retval0;
	call.uni (retval0), 
	vprintf, 
	(
	param0, 
	param1
	);
	ld.param.b32 	%r30, [retval0];
	} // callseq 8
	ld.global.f32 	%f28, [%rd22+4];
	ld.global.f32 	%f29, [%rd23+4];
	add.f32 	%f30, %f28, %f29;
	st.global.f32 	[%rd24+4], %f30;
	cvt.f64.f32 	%fd10, %f30;
	st.local.f64 	[%rd4], %fd10;
	{ // callseq 9, 0
	.param .b64 param0;
	st.param.b64 	[param0], %rd26;
	.param .b64 param1;
	st.param.b64 	[param1], %rd27;
	.param .b32 retval0;
	call.uni (retval0), 
	vprintf, 
	(
	param0, 
	param1
	);
	ld.param.b32 	%r32, [retval0];
	} // callseq 9
	ld.global.f32 	%f31, [%rd22+8];
	ld.global.f32 	%f32, [%rd23+8];
	add.f32 	%f33, %f31, %f32;
	st.global.f32 	[%rd24+8], %f33;
	cvt.f64.f32 	%fd11, %f33;
	st.local.f64 	[%rd4], %fd11;
	{ // callseq 10, 0
	.param .b64 param0;
	st.param.b64 	[param0], %rd26;
	.param .b64 param1;
	st.param.b64 	[param1], %rd27;
	.param .b32 retval0;
	call.uni (retval0), 
	vprintf, 
	(
	param0, 
	param1
	);
	ld.param.b32 	%r34, [retval0];
	} // callseq 10
	ld.global.f32 	%f34, [%rd22+12];
	ld.global.f32 	%f35, [%rd23+12];
	add.f32 	%f36, %f34, %f35;
	st.global.f32 	[%rd24+12], %f36;
	cvt.f64.f32 	%fd12, %f36;
	st.local.f64 	[%rd4], %fd12;
	{ // callseq 11, 0
	.param .b64 param0;
	st.param.b64 	[param0], %rd26;
	.param .b64 param1;
	st.param.b64 	[param1], %rd27;
	.param .b32 retval0;
	call.uni (retval0), 
	vprintf, 
	(
	param0, 
	param1
	);
	ld.param.b32 	%r36, [retval0];
	} // callseq 11
	add.s32 	%r47, %r47, 4;
$L__BB0_7:
	setp.eq.s32 	%p6, %r7, 0;
	@%p6 bra 	$L__BB0_12;
	setp.eq.s32 	%p7, %r7, 1;
	@%p7 bra 	$L__BB0_10;
	mul.wide.u32 	%rd28, %r47, 4;
	add.s64 	%rd29, %rd3, %rd28;
	ld.global.f32 	%f37, [%rd29];
	add.s64 	%rd30, %rd2, %rd28;
	ld.global.f32 	%f38, [%rd30];
	add.f32 	%f39, %f37, %f38;
	add.s64 	%rd31, %rd1, %rd28;
	st.global.f32 	[%rd31], %f39;
	cvt.f64.f32 	%fd13, %f39;
	st.local.f64 	[%rd4], %fd13;
	mov.u64 	%rd32, $str;
	cvta.global.u64 	%rd33, %rd32;
	add.u64 	%rd34, %SP, 0;
	{ // callseq 12, 0
	.param .b64 param0;
	st.param.b64 	[param0], %rd33;
	.param .b64 param1;
	st.param.b64 	[param1], %rd34;
	.param .b32 retval0;
	call.uni (retval0), 
	vprintf, 
	(
	param0, 
	param1
	);
	ld.param.b32 	%r38, [retval0];
	} // callseq 12
	ld.global.f32 	%f40, [%rd29+4];
	ld.global.f32 	%f41, [%rd30+4];
	add.f32 	%f42, %f40, %f41;
	st.global.f32 	[%rd31+4], %f42;
	cvt.f64.f32 	%fd14, %f42;
	st.local.f64 	[%rd4], %fd14;
	{ // callseq 13, 0
	.param .b64 param0;
	st.param.b64 	[param0], %rd33;
	.param .b64 param1;
	st.param.b64 	[param1], %rd34;
	.param .b32 retval0;
	call.uni (retval0), 
	vprintf, 
	(
	param0, 
	param1
	);
	ld.param.b32 	%r40, [retval0];
	} // callseq 13
	add.s32 	%r47, %r47, 2;
$L__BB0_10:
	and.b32  	%r42, %r12, 1;
	setp.eq.b32 	%p8, %r42, 1;
	not.pred 	%p9, %p8;
	@%p9 bra 	$L__BB0_12;
	mul.wide.u32 	%rd35, %r47, 4;
	add.s64 	%rd36, %rd3, %rd35;
	ld.global.f32 	%f43, [%rd36];
	add.s64 	%rd37, %rd2, %rd35;
	ld.global.f32 	%f44, [%rd37];
	add.f32 	%f45, %f43, %f44;
	add.s64 	%rd38, %rd1, %rd35;
	st.global.f32 	[%rd38], %f45;
	cvt.f64.f32 	%fd15, %f45;
	st.local.f64 	[%rd4], %fd15;
	mov.u64 	%rd39, $str;
	cvta.global.u64 	%rd40, %rd39;
	add.u64 	%rd41, %SP, 0;
	{ // callseq 14, 0
	.param .b64 param0;
	st.param.b64 	[param0], %rd40;
	.param .b64 param1;
	st.param.b64 	[param1], %rd41;
	.param .b32 retval0;
	call.uni (retval0), 
	vprintf, 
	(
	param0, 
	param1
	);
	ld.param.b32 	%r43, [retval0];
	} // callseq 14
$L__BB0_12:
	ret;

}


// ===== COMPILED SASS (sm_100) =====

	.target	sm_100

	.elftype	@"ET_EXEC"


//--------------------- .note.nv.tkinfo           --------------------------
	.section	.note.nv.tkinfo,"",@"SHT_NOTE"
	.sectionflags	@"SHF_NOTE_NV_TKINFO"
	.tkinfo
        /*0018*/ 	.word	0x00000002
        /*0030*/ 	.string	""
        /*0030*/ 	.string	"ptxas"
        /*0030*/ 	.string	"Cuda compilation tools, release 13.0, V13.0.88"
        /*0030*/ 	.string	"Build cuda_13.0.r13.0/compiler.36424714_0"
        /*0030*/ 	.string	"-arch sm_100 -m 64 "



//--------------------- .note.nv.cuinfo           --------------------------
	.section	.note.nv.cuinfo,"",@"SHT_NOTE"
	.sectionflags	@"SHF_NOTE_NV_CUINFO"
        /*0018*/ 	.short	0x0002
        /*001a*/ 	.short	0x0064
        /*001c*/ 	.short	0x0082
	.zero		2


//--------------------- .nv.info                  --------------------------
	.section	.nv.info,"",@"SHT_CUDA_INFO"
	.align	4


	//----- nvinfo : EIATTR_REGCOUNT
	.align		4
        /*0000*/ 	.byte	0x04, 0x2f
        /*0002*/ 	.short	(.L_2 - .L_1)
	.align		4
.L_1:
        /*0004*/ 	.word	index@(_Z16sumArrayOnDevicePfS_S_i)
        /*0008*/ 	.word	0x00000020


	//----- nvinfo : EIATTR_FRAME_SIZE
	.align		4
.L_2:
        /*000c*/ 	.byte	0x04, 0x11
        /*000e*/ 	.short	(.L_4 - .L_3)
	.align		4
.L_3:
        /*0010*/ 	.word	index@(_Z16sumArrayOnDevicePfS_S_i)
        /*0014*/ 	.word	0x00000008


	//----- nvinfo : EIATTR_MIN_STACK_SIZE
	.align		4
.L_4:
        /*0018*/ 	.byte	0x04, 0x12
        /*001a*/ 	.short	(.L_6 - .L_5)
	.align		4
.L_5:
        /*001c*/ 	.word	index@(_Z16sumArrayOnDevicePfS_S_i)
        /*0020*/ 	.word	0x00000008
.L_6:


//--------------------- .nv.compat                --------------------------
	.section	.nv.compat,"",@"SHT_CUDA_COMPAT_INFO"
	.align	4
        /*0000*/ 	.byte	0x02, 0x09, 0x00, 0x00, 0x02, 0x02, 0x01, 0x00, 0x02, 0x05, 0x05, 0x00, 0x03, 0x07, 0x01, 0x01
        /*0010*/ 	.byte	0x02, 0x03, 0x00, 0x00, 0x02, 0x06, 0x01, 0x00, 0x04, 0x0b, 0x08, 0x00, 0x09, 0x00, 0x00, 0x00
        /*0020*/ 	.byte	0x00, 0x00, 0x00, 0x00


//--------------------- .nv.info._Z16sumArrayOnDevicePfS_S_i --------------------------
	.section	.nv.info._Z16sumArrayOnDevicePfS_S_i,"",@"SHT_CUDA_INFO"
	.sectionflags	@""
	.align	4


	//----- nvinfo : EIATTR_CUDA_API_VERSION
	.align		4
        /*0000*/ 	.byte	0x04, 0x37
        /*0002*/ 	.short	(.L_8 - .L_7)
.L_7:
        /*0004*/ 	.word	0x00000082


	//----- nvinfo : EIATTR_KPARAM_INFO
	.align		4
.L_8:
        /*0008*/ 	.byte	0x04, 0x17
        /*000a*/ 	.short	(.L_10 - .L_9)
.L_9:
        /*000c*/ 	.word	0x00000000
        /*0010*/ 	.short	0x0003
        /*0012*/ 	.short	0x0018
        /*0014*/ 	.byte	0x00, 0xf0, 0x11, 0x00


	//----- nvinfo : EIATTR_KPARAM_INFO
	.align		4
.L_10:
        /*0018*/ 	.byte	0x04, 0x17
        /*001a*/ 	.short	(.L_12 - .L_11)
.L_11:
        /*001c*/ 	.word	0x00000000
        /*0020*/ 	.short	0x0002
        /*0022*/ 	.short	0x0010
        /*0024*/ 	.byte	0x00, 0xf5, 0x21, 0x00


	//----- nvinfo : EIATTR_KPARAM_INFO
	.align		4
.L_12:
        /*0028*/ 	.byte	0x04, 0x17
        /*002a*/ 	.short	(.L_14 - .L_13)
.L_13:
        /*002c*/ 	.word	0x00000000
        /*0030*/ 	.short	0x0001
        /*0032*/ 	.short	0x0008
        /*0034*/ 	.byte	0x00, 0xf5, 0x21, 0x00


	//----- nvinfo : EIATTR_KPARAM_INFO
	.align		4
.L_14:
        /*0038*/ 	.byte	0x04, 0x17
        /*003a*/ 	.short	(.L_16 - .L_15)
.L_15:
        /*003c*/ 	.word	0x00000000
        /*0040*/ 	.short	0x0000
        /*0042*/ 	.short	0x0000
        /*0044*/ 	.byte	0x00, 0xf5, 0x21, 0x00


	//----- nvinfo : EIATTR_SPARSE_MMA_MASK
	.align		4
.L_16:
        /*0048*/ 	.byte	0x03, 0x50
        /*004a*/ 	.short	0x0000


	//----- nvinfo : EIATTR_MAXREG_COUNT
	.align		4
        /*004c*/ 	.byte	0x03, 0x1b
        /*004e*/ 	.short	0x00ff


	//----- nvinfo : EIATTR_EXTERNS
	.align		4
        /*0050*/ 	.byte	0x04, 0x0f
        /*0052*/ 	.short	(.L_18 - .L_17)


	//   ....[0]....
	.align		4
.L_17:
        /*0054*/ 	.word	index@(vprintf)


	//----- nvinfo : EIATTR_MERCURY_ISA_VERSION
	.align		4
.L_18:
        /*0058*/ 	.byte	0x03, 0x5f
        /*005a*/ 	.short	0x0101


	//----- nvinfo : EIATTR_VRC_CTA_INIT_COUNT
	.align		4
        /*005c*/ 	.byte	0x02, 0x4a
	.zero		1
	.zero		1


	//----- nvinfo : EIATTR_SYSCALL_OFFSETS
	.align		4
        /*0060*/ 	.byte	0x04, 0x46
        /*0062*/ 	.short	(.L_20 - .L_19)


	//   ....[0]....
.L_19:
        /*0064*/ 	.word	0x00000300


	//   ....[1]....
        /*0068*/ 	.word	0x000003e0


	//   ....[2]....
        /*006c*/ 	.word	0x000004c0


	//   ....[3]....
        /*0070*/ 	.word	0x000005a0


	//   ....[4]....
        /*0074*/ 	.word	0x00000680


	//   ....[5]....
        /*0078*/ 	.word	0x00000760


	//   ....[6]....
        /*007c*/ 	.word	0x00000840


	//   ....[7]....
        /*0080*/ 	.word	0x00000920


	//   ....[8]....
        /*0084*/ 	.word	0x00000b60


	//   ....[9]....
        /*0088*/ 	.word	0x00000c40


	//   ....[10]....
        /*008c*/ 	.word	0x00000d20


	//   ....[11]....
        /*0090*/ 	.word	0x00000e00


	//   ....[12]....
        /*0094*/ 	.word	0x00000fa0


	//   ....[13]....
        /*0098*/ 	.word	0x00001080


	//   ....[14]....
        /*009c*/ 	.word	0x00001220


	//----- nvinfo : EIATTR_EXIT_INSTR_OFFSETS
	.align		4
.L_20:
        /*00a0*/ 	.byte	0x04, 0x1c
        /*00a2*/ 	.short	(.L_22 - .L_21)


	//   ....[0]....
.L_21:
        /*00a4*/ 	.word	0x00000070


	//   ....[1]....
        /*00a8*/ 	.word	0x000009d0


	//   ....[2]....
        /*00ac*/ 	.word	0x00000e30


	//   ....[3]....
        /*00b0*/ 	.word	0x000010d0


	//   ....[4]....
        /*00b4*/ 	.word	0x00001230


	//----- nvinfo : EIATTR_CRS_STACK_SIZE
	.align		4
.L_22:
        /*00b8*/ 	.byte	0x04, 0x1e
        /*00ba*/ 	.short	(.L_24 - .L_23)
.L_23:
        /*00bc*/ 	.word	0x00000000


	//----- nvinfo : EIATTR_CBANK_PARAM_SIZE
	.align		4
.L_24:
        /*00c0*/ 	.byte	0x03, 0x19
        /*00c2*/ 	.short	0x001c


	//----- nvinfo : EIATTR_PARAM_CBANK
	.align		4
        /*00c4*/ 	.byte	0x04, 0x0a
        /*00c6*/ 	.short	(.L_26 - .L_25)
	.align		4
.L_25:
        /*00c8*/ 	.word	index@(.nv.constant0._Z16sumArrayOnDevicePfS_S_i)
        /*00cc*/ 	.short	0x0380
        /*00ce*/ 	.short	0x001c


	//----- nvinfo : EIATTR_SW_WAR
	.align		4
.L_26:
        /*00d0*/ 	.byte	0x04, 0x36
        /*00d2*/ 	.short	(.L_28 - .L_27)
.L_27:
        /*00d4*/ 	.word	0x00000008
.L_28:


//--------------------- .nv.callgraph             --------------------------
	.section	.nv.callgraph,"",@"SHT_CUDA_CALLGRAPH"
	.align	4
	.sectionentsize	8
	.align		4
        /*0000*/ 	.word	0x00000000
	.align		4
        /*0004*/ 	.word	0xffffffff
	.align		4
        /*0008*/ 	.word	index@(_Z16sumArrayOnDevicePfS_S_i)
	.align		4
        /*000c*/ 	.word	index@(vprintf)
	.align		4
        /*0010*/ 	.word	0x00000000
	.align		4
        /*0014*/ 	.word	0xfffffffe
	.align		4
        /*0018*/ 	.word	0x00000000
	.align		4
        /*001c*/ 	.word	0xfffffffd
	.align		4
        /*0020*/ 	.word	0x00000000
	.align		4
        /*0024*/ 	.word	0xfffffffc


//--------------------- .nv.constant4             --------------------------
	.section	.nv.constant4,"a",@progbits
	.align	8
	.align		8
.nv.constant4:
        /*0000*/ 	.dword	vprintf
	.align		8
        /*0008*/ 	.dword	$str


//--------------------- .text._Z16sumArrayOnDevicePfS_S_i --------------------------
	.section	.text._Z16sumArrayOnDevicePfS_S_i,"ax",@progbits
	.align	128
        .global         _Z16sumArrayOnDevicePfS_S_i
        .type           _Z16sumArrayOnDevicePfS_S_i,@function
        .size           _Z16sumArrayOnDevicePfS_S_i,(.L_x_20 - _Z16sumArrayOnDevicePfS_S_i)
        .other          _Z16sumArrayOnDevicePfS_S_i,@"STO_CUDA_ENTRY STV_DEFAULT"
_Z16sumArrayOnDevicePfS_S_i:
.text._Z16sumArrayOnDevicePfS_S_i:
[----:B------:R-:W0:Y:S08]  /*0000*/  LDC R1, c[0x0][0x37c] ;  /* 0x0000df00ff017b82 */ /* 0x000e300000000800 */
[----:B------:R-:W1:Y:S01]  /*0010*/  LDC R0, c[0x0][0x398] ;  /* 0x0000e600ff007b82 */ /* 0x000e620000000800 */
[----:B------:R-:W2:Y:S01]  /*0020*/  LDCU UR4, c[0x0][0x2f8] ;  /* 0x00005f00ff0477ac */ /* 0x000ea20008000800 */
[----:B0-----:R-:W-:Y:S01]  /*0030*/  VIADD R1, R1, 0xfffffff8 ;  /* 0xfffffff801017836 */ /* 0x001fe20000000000 */
[----:B------:R-:W0:Y:S04]  /*0040*/  LDCU UR5, c[0x0][0x2fc] ;  /* 0x00005f80ff0577ac */ /* 0x000e280008000800 */
[----:B--2---:R-:W-:-:S02]  /*0050*/  IADD3 R23, P1, PT, R1, UR4, RZ ;  /* 0x0000000401177c10 */ /* 0x004fc4000ff3e0ff */
[----:B-1----:R-:W-:-:S13]  /*0060*/  ISETP.GE.AND P0, PT, R0, 0x1, PT ;  /* 0x000000010000780c */ /* 0x002fda0003f06270 */
[----:B0-----:R-:W-:Y:S05]  /*0070*/  @!P0 EXIT ;  /* 0x000000000000894d */ /* 0x001fea0003800000 */
[C---:B------:R-:W-:Y:S01]  /*0080*/  ISETP.GE.U32.AND P0, PT, R0.reuse, 0x8, PT ;  /* 0x000000080000780c */ /* 0x040fe20003f06070 */
[----:B------:R-:W0:Y:S01]  /*0090*/  LDCU.64 UR36, c[0x0][0x358] ;  /* 0x00006b00ff2477ac */ /* 0x000e220008000a00 */
[----:B------:R-:W-:Y:S02]  /*00a0*/  IMAD.X R22, RZ, RZ, UR5, P1 ;  /* 0x00000005ff167e24 */ /* 0x000fe400088e06ff */
[----:B------:R-:W-:Y:S01]  /*00b0*/  HFMA2 R25, -RZ, RZ, 0, 0 ;  /* 0x00000000ff197431 */ /* 0x000fe200000001ff */
[----:B------:R-:W-:-:S08]  /*00c0*/  LOP3.LUT R26, R0, 0x7, RZ, 0xc0, !PT ;  /* 0x00000007001a7812 */ /* 0x000fd000078ec0ff */
[----:B------:R-:W-:Y:S05]  /*00d0*/  @!P0 BRA `(.L_x_0) ;  /* 0x0000000800388947 */ /* 0x000fea0003800000 */
[----:B------:R-:W1:Y:S01]  /*00e0*/  LDCU.128 UR4, c[0x0][0x380] ;  /* 0x00007000ff0477ac */ /* 0x000e620008000c00 */
[----:B------:R-:W-:Y:S01]  /*00f0*/  LOP3.LUT R25, R0, 0x7ffffff8, RZ, 0xc0, !PT ;  /* 0x7ffffff800197812 */ /* 0x000fe200078ec0ff */
[----:B------:R-:W-:Y:S01]  /*0100*/  BSSY.RECONVERGENT B6, `(.L_x_0) ;  /* 0x000008b000067945 */ /* 0x000fe20003800200 */
[----:B------:R-:W2:Y:S03]  /*0110*/  LDCU.64 UR10, c[0x0][0x390] ;  /* 0x00007200ff0a77ac */ /* 0x000ea60008000a00 */
[----:B------:R-:W-:Y:S01]  /*0120*/  IMAD.MOV R2, RZ, RZ, -R25 ;  /* 0x000000ffff027224 */ /* 0x000fe200078e0a19 */
[----:B-1----:R-:W-:Y:S02]  /*0130*/  UIADD3 UR8, UP0, UPT, UR4, 0x10, URZ ;  /* 0x0000001004087890 */ /* 0x002fe4000ff1e0ff */
[----:B------:R-:W-:Y:S02]  /*0140*/  UIADD3 UR6, UP1, UPT, UR6, 0x10, URZ ;  /* 0x0000001006067890 */ /* 0x000fe4000ff3e0ff */
[----:B--2---:R-:W-:-:S02]  /*0150*/  UIADD3 UR4, UP2, UPT, UR10, 0x10, URZ ;  /* 0x000000100a047890 */ /* 0x004fc4000ff5e0ff */
[----:B------:R-:W-:Y:S01]  /*0160*/  UIADD3.X UR9, UPT, UPT, URZ, UR5, URZ, UP0, !UPT ;  /* 0x00000005ff097290 */ /* 0x000fe200087fe4ff */
[----:B------:R-:W-:Y:S01]  /*0170*/  IMAD.U32 R28, RZ, RZ, UR8 ;  /* 0x00000008ff1c7e24 */ /* 0x000fe2000f8e00ff */
[----:B------:R-:W-:Y:S01]  /*0180*/  UIADD3.X UR7, UPT, UPT, URZ, UR7, URZ, UP1, !UPT ;  /* 0x00000007ff077290 */ /* 0x000fe20008ffe4ff */
[----:B------:R-:W-:Y:S01]  /*0190*/  MOV R18, UR6 ;  /* 0x0000000600127c02 */ /* 0x000fe20008000f00 */
[----:B------:R-:W-:Y:S01]  /*01a0*/  UIADD3.X UR5, UPT, UPT, URZ, UR11, URZ, UP2, !UPT ;  /* 0x0000000bff057290 */ /* 0x000fe200097fe4ff */
[----:B------:R-:W-:Y:S02]  /*01b0*/  IMAD.U32 R16, RZ, RZ, UR4 ;  /* 0x00000004ff107e24 */ /* 0x000fe4000f8e00ff */
[----:B------:R-:W-:Y:S01]  /*01c0*/  IMAD.U32 R29, RZ, RZ, UR9 ;  /* 0x00000009ff1d7e24 */ /* 0x000fe2000f8e00ff */
[----:B------:R-:W-:Y:S02]  /*01d0*/  MOV R19, UR7 ;  /* 0x0000000700137c02 */ /* 0x000fe40008000f00 */
[----:B------:R-:W-:-:S07]  /*01e0*/  IMAD.U32 R17, RZ, RZ, UR5 ;  /* 0x00000005ff117e24 */ /* 0x000fce000f8e00ff */
.L_x_9:
[----:B0-----:R-:W2:Y:S04]  /*01f0*/  LDG.E R3, desc[UR36][R28.64+-0x10] ;  /* 0xfffff0241c037981 */ /* 0x001ea8000c1e1900 */
[----:B------:R-:W2:Y:S01]  /*0200*/  LDG.E R0, desc[UR36][R18.64+-0x10] ;  /* 0xfffff02412007981 */ /* 0x000ea2000c1e1900 */
[----:B------:R-:W-:Y:S01]  /*0210*/  MOV R24, 0x0 ;  /* 0x0000000000187802 */ /* 0x000fe20000000f00 */
[----:B------:R-:W0:Y:S01]  /*0220*/  LDCU.64 UR4, c[0x4][0x8] ;  /* 0x01000100ff0477ac */ /* 0x000e220008000a00 */
[----:B------:R-:W-:Y:S01]  /*0230*/  VIADD R2, R2, 0x8 ;  /* 0x0000000802027836 */ /* 0x000fe20000000000 */
[----:B------:R-:W-:Y:S01]  /*0240*/  MOV R7, R22 ;  /* 0x0000001600077202 */ /* 0x000fe20000000f00 */
[----:B------:R1:W3:Y:S01]  /*0250*/  LDC.64 R8, c[0x4][R24] ;  /* 0x0100000018087b82 */ /* 0x0002e20000000a00 */
[----:B------:R-:W-:-:S02]  /*0260*/  IMAD.MOV.U32 R6, RZ, RZ, R23 ;  /* 0x000000ffff067224 */ /* 0x000fc400078e0017 */
[----:B------:R-:W-:-:S04]  /*0270*/  ISETP.NE.AND P0, PT, R2, RZ, PT ;  /* 0x000000ff0200720c */ /* 0x000fc80003f05270 */
[----:B------:R-:W-:Y:S02]  /*0280*/  P2R R27, PR, RZ, 0x1 ;  /* 0x00000001ff1b7803 */ /* 0x000fe40000000000 */
[----:B0-----:R-:W-:Y:S01]  /*0290*/  MOV R4, UR4 ;  /* 0x0000000400047c02 */ /* 0x001fe20008000f00 */
[----:B------:R-:W-:Y:S02]  /*02a0*/  IMAD.U32 R5, RZ, RZ, UR5 ;  /* 0x00000005ff057e24 */ /* 0x000fe4000f8e00ff */
[----:B--2---:R-:W-:-:S04]  /*02b0*/  FADD R3, R3, R0 ;  /* 0x0000000003037221 */ /* 0x004fc80000000000 */
[----:B------:R-:W0:Y:S01]  /*02c0*/  F2F.F64.F32 R10, R3 ;  /* 0x00000003000a7310 */ /* 0x000e220000201800 */
[----:B------:R1:W-:Y:S04]  /*02d0*/  STG.E desc[UR36][R16.64+-0x10], R3 ;  /* 0xfffff00310007986 */ /* 0x0003e8000c101924 */
[----:B0--3--:R1:W-:Y:S02]  /*02e0*/  STL.64 [R1], R10 ;  /* 0x0000000a01007387 */ /* 0x0093e40000100a00 */
[----:B------:R-:W-:-:S07]  /*02f0*/  LEPC R20, `(.L_x_1) ;  /* 0x000000001014794e */ /* 0x000fce0000000000 */
[----:B-1----:R-:W-:Y:S05]  /*0300*/  CALL.ABS.NOINC R8 ;  /* 0x0000000008007343 */ /* 0x002fea0003c00000 */
.L_x_1:
[----:B------:R-:W2:Y:S04]  /*0310*/  LDG.E R3, desc[UR36][R28.64+-0xc] ;  /* 0xfffff4241c037981 */ /* 0x000ea8000c1e1900 */
[----:B------:R-:W2:Y:S01]  /*0320*/  LDG.E R0, desc[UR36][R18.64+-0xc] ;  /* 0xfffff42412007981 */ /* 0x000ea2000c1e1900 */
[----:B------:R0:W1:Y:S01]  /*0330*/  LDC.64 R8, c[0x4][R24] ;  /* 0x0100000018087b82 */ /* 0x0000620000000a00 */
[----:B------:R-:W3:Y:S01]  /*0340*/  LDCU.64 UR4, c[0x4][0x8] ;  /* 0x01000100ff0477ac */ /* 0x000ee20008000a00 */
[----:B------:R-:W-:Y:S01]  /*0350*/  MOV R6, R23 ;  /* 0x0000001700067202 */ /* 0x000fe20000000f00 */
[----:B------:R-:W-:Y:S02]  /*0360*/  IMAD.MOV.U32 R7, RZ, RZ, R22 ;  /* 0x000000ffff077224 */ /* 0x000fe400078e0016 */
[----:B---3--:R-:W-:-:S02]  /*0370*/  IMAD.U32 R4, RZ, RZ, UR4 ;  /* 0x00000004ff047e24 */ /* 0x008fc4000f8e00ff */
[----:B------:R-:W-:Y:S02]  /*0380*/  IMAD.U32 R5, RZ, RZ, UR5 ;  /* 0x00000005ff057e24 */ /* 0x000fe4000f8e00ff */
[----:B--2---:R-:W-:-:S04]  /*0390*/  FADD R3, R3, R0 ;  /* 0x0000000003037221 */ /* 0x004fc80000000000 */
[----:B------:R-:W2:Y:S01]  /*03a0*/  F2F.F64.F32 R10, R3 ;  /* 0x00000003000a7310 */ /* 0x000ea20000201800 */
[----:B------:R0:W-:Y:S04]  /*03b0*/  STG.E desc[UR36][R16.64+-0xc], R3 ;  /* 0xfffff40310007986 */ /* 0x0001e8000c101924 */
[----:B-12---:R0:W-:Y:S02]  /*03c0*/  STL.64 [R1], R10 ;  /* 0x0000000a01007387 */ /* 0x0061e40000100a00 */
[----:B------:R-:W-:-:S07]  /*03d0*/  LEPC R20, `(.L_x_2) ;  /* 0x000000001014794e */ /* 0x000fce0000000000 */
[----:B0-----:R-:W-:Y:S05]  /*03e0*/  CALL.ABS.NOINC R8 ;  /* 0x0000000008007343 */ /* 0x001fea0003c00000 */
.L_x_2:
[----:B------:R-:W2:Y:S04]  /*03f0*/  LDG.E R3, desc[UR36][R28.64+-0x8] ;  /* 0xfffff8241c037981 */ /* 0x000ea8000c1e1900 */
[----:B------:R-:W2:Y:S01]  /*0400*/  LDG.E R0, desc[UR36][R18.64+-0x8] ;  /* 0xfffff82412007981 */ /* 0x000ea2000c1e1900 */
[----:B------:R0:W1:Y:S01]  /*0410*/  LDC.64 R8, c[0x4][R24] ;  /* 0x0100000018087b82 */ /* 0x0000620000000a00 */
[----:B------:R-:W3:Y:S01]  /*0420*/  LDCU.64 UR4, c[0x4][0x8] ;  /* 0x01000100ff0477ac */ /* 0x000ee20008000a00 */
[----:B------:R-:W-:Y:S02]  /*0430*/  IMAD.MOV.U32 R6, RZ, RZ, R23 ;  /* 0x000000ffff067224 */ /* 0x000fe400078e0017 */
[----:B------:R-:W-:Y:S02]  /*0440*/  IMAD.MOV.U32 R7, RZ, RZ, R22 ;  /* 0x000000ffff077224 */ /* 0x000fe400078e0016 */
[----:B---3--:R-:W-:Y:S01]  /*0450*/  IMAD.U32 R4, RZ, RZ, UR4 ;  /* 0x00000004ff047e24 */ /* 0x008fe2000f8e00ff */
[----:B------:R-:W-:Y:S01]  /*0460*/  MOV R5, UR5 ;  /* 0x0000000500057c02 */ /* 0x000fe20008000f00 */
[----:B--2---:R-:W-:-:S04]  /*0470*/  FADD R3, R3, R0 ;  /* 0x0000000003037221 */ /* 0x004fc80000000000 */
[----:B------:R-:W2:Y:S01]  /*0480*/  F2F.F64.F32 R10, R3 ;  /* 0x00000003000a7310 */ /* 0x000ea20000201800 */
[----:B------:R0:W-:Y:S04]  /*0490*/  STG.E desc[UR36][R16.64+-0x8], R3 ;  /* 0xfffff80310007986 */ /* 0x0001e8000c101924 */
[----:B-12---:R0:W-:Y:S02]  /*04a0*/  STL.64 [R1], R10 ;  /* 0x0000000a01007387 */ /* 0x0061e40000100a00 */
[----:B------:R-:W-:-:S07]  /*04b0*/  LEPC R20, `(.L_x_3) ;  /* 0x000000001014794e */ /* 0x000fce0000000000 */
[----:B0-----:R-:W-:Y:S05]  /*04c0*/  CALL.ABS.NOINC R8 ;  /* 0x0000000008007343 */ /* 0x001fea0003c00000 */
.L_x_3:
[----:B------:R-:W2:Y:S04]  /*04d0*/  LDG.E R3, desc[UR36][R28.64+-0x4] ;  /* 0xfffffc241c037981 */ /* 0x000ea8000c1e1900 */
[----:B------:R-:W2:Y:S01]  /*04e0*/  LDG.E R0, desc[UR36][R18.64+-0x4] ;  /* 0xfffffc2412007981 */ /* 0x000ea2000c1e1900 */
[----:B------:R0:W1:Y:S01]  /*04f0*/  LDC.64 R8, c[0x4][R24] ;  /* 0x0100000018087b82 */ /* 0x0000620000000a00 */
[----:B------:R-:W3:Y:S01]  /*0500*/  LDCU.64 UR4, c[0x4][0x8] ;  /* 0x01000100ff0477ac */ /* 0x000ee20008000a00 */
[----:B------:R-:W-:Y:S01]  /*0510*/  IMAD.MOV.U32 R6, RZ, RZ, R23 ;  /* 0x000000ffff067224 */ /* 0x000fe200078e0017 */
[----:B------:R-:W-:Y:S02]  /*0520*/  MOV R7, R22 ;  /* 0x0000001600077202 */ /* 0x000fe40000000f00 */
[----:B---3--:R-:W-:Y:S01]  /*0530*/  MOV R4, UR4 ;  /* 0x0000000400047c02 */ /* 0x008fe20008000f00 */
[----:B------:R-:W-:-:S02]  /*0540*/  IMAD.U32 R5, RZ, RZ, UR5 ;  /* 0x00000005ff057e24 */ /* 0x000fc4000f8e00ff */
[----:B--2---:R-:W-:-:S04]  /*0550*/  FADD R3, R3, R0 ;  /* 0x0000000003037221 */ /* 0x004fc80000000000 */
[----:B------:R-:W2:Y:S01]  /*0560*/  F2F.F64.F32 R10, R3 ;  /* 0x00000003000a7310 */ /* 0x000ea20000201800 */
[----:B------:R0:W-:Y:S04]  /*0570*/  STG.E desc[UR36][R16.64+-0x4], R3 ;  /* 0xfffffc0310007986 */ /* 0x0001e8000c101924 */
[----:B-12---:R0:W-:Y:S02]  /*0580*/  STL.64 [R1], R10 ;  /* 0x0000000a01007387 */ /* 0x0061e40000100a00 */
[----:B------:R-:W-:-:S07]  /*0590*/  LEPC R20, `(.L_x_4) ;  /* 0x000000001014794e */ /* 0x000fce0000000000 */
[----:B0-----:R-:W-:Y:S05]  /*05a0*/  CALL.ABS.NOINC R8 ;  /* 0x0000000008007343 */ /* 0x001fea0003c00000 */
.L_x_4:
        /* <DEDUP_REMOVED lines=14> */
.L_x_5:
[----:B------:R-:W2:Y:S04]  /*0690*/  LDG.E R3, desc[UR36][R28.64+0x4] ;  /* 0x000004241c037981 */ /* 0x000ea8000c1e1900 */
[----:B------:R-:W2:Y:S01]  /*06a0*/  LDG.E R0, desc[UR36][R18.64+0x4] ;  /* 0x0000042412007981 */ /* 0x000ea2000c1e1900 */
[----:B------:R0:W1:Y:S01]  /*06b0*/  LDC.64 R8, c[0x4][R24] ;  /* 0x0100000018087b82 */ /* 0x0000620000000a00 */
[----:B------:R-:W3:Y:S01]  /*06c0*/  LDCU.64 UR4, c[0x4][0x8] ;  /* 0x01000100ff0477ac */ /* 0x000ee20008000a00 */
[----:B------:R-:W-:Y:S01]  /*06d0*/  MOV R6, R23 ;  /* 0x0000001700067202 */ /* 0x000fe20000000f00 */
[----:B------:R-:W-:Y:S01]  /*06e0*/  IMAD.MOV.U32 R7, RZ, RZ, R22 ;  /* 0x000000ffff077224 */ /* 0x000fe200078e0016 */
        /* <DEDUP_REMOVED lines=8> */
.L_x_6:
        /* <DEDUP_REMOVED lines=14> */
.L_x_7:
        /* <DEDUP_REMOVED lines=14> */
.L_x_8:
[----:B------:R-:W-:Y:S02]  /*0930*/  ISETP.NE.AND P6, PT, R27, RZ, PT ;  /* 0x000000ff1b00720c */ /* 0x000fe40003fc5270 */
[----:B------:R-:W-:Y:S02]  /*0940*/  IADD3 R18, P1, PT, R18, 0x20, RZ ;  /* 0x0000002012127810 */ /* 0x000fe40007f3e0ff */
[----:B------:R-:W-:Y:S02]  /*0950*/  IADD3 R28, P0, PT, R28, 0x20, RZ ;  /* 0x000000201c1c7810 */ /* 0x000fe40007f1e0ff */
[----:B------:R-:W-:Y:S01]  /*0960*/  IADD3 R16, P2, PT, R16, 0x20, RZ ;  /* 0x0000002010107810 */ /* 0x000fe20007f5e0ff */
[----:B------:R-:W-:Y:S01]  /*0970*/  IMAD.X R19, RZ, RZ, R19, P1 ;  /* 0x000000ffff137224 */ /* 0x000fe200008e0613 */
[----:B------:R-:W-:Y:S02]  /*0980*/  IADD3.X R29, PT, PT, RZ, R29, RZ, P0, !PT ;  /* 0x0000001dff1d7210 */ /* 0x000fe400007fe4ff */
[----:B------:R-:W-:-:S03]  /*0990*/  IADD3.X R17, PT, PT, RZ, R17, RZ, P2, !PT ;  /* 0x00000011ff117210 */ /* 0x000fc600017fe4ff */
[----:B------:R-:W-:Y:S06]  /*09a0*/  @P6 BRA `(.L_x_9) ;  /* 0xfffffff800106947 */ /* 0x000fec000383ffff */
[----:B------:R-:W-:Y:S05]  /*09b0*/  BSYNC.RECONVERGENT B6 ;  /* 0x0000000000067941 */ /* 0x000fea0003800200 */
.L_x_0:
[----:B------:R-:W-:-:S13]  /*09c0*/  ISETP.NE.AND P0, PT, R26, RZ, PT ;  /* 0x000000ff1a00720c */ /* 0x000fda0003f05270 */
[----:B0-----:R-:W-:Y:S05]  /*09d0*/  @!P0 EXIT ;  /* 0x000000000000894d */ /* 0x001fea0003800000 */
[----:B------:R-:W0:Y:S01]  /*09e0*/  LDC R24, c[0x0][0x398] ;  /* 0x0000e600ff187b82 */ /* 0x000e220000000800 */
[----:B------:R-:W-:Y:S02]  /*09f0*/  ISETP.GE.U32.AND P0, PT, R26, 0x4, PT ;  /* 0x000000041a00780c */ /* 0x000fe40003f06070 */
[----:B0-----:R-:W-:-:S11]  /*0a00*/  LOP3.LUT R24, R24, 0x3, RZ, 0xc0, !PT ;  /* 0x0000000318187812 */ /* 0x001fd600078ec0ff */
[----:B------:R-:W-:Y:S05]  /*0a10*/  @!P0 BRA `(.L_x_10) ;  /* 0x0000000400008947 */ /* 0x000fea0003800000 */
[----:B------:R-:W0:Y:S08]  /*0a20*/  LDC.64 R26, c[0x0][0x380] ;  /* 0x0000e000ff1a7b82 */ /* 0x000e300000000a00 */
[----:B------:R-:W1:Y:S08]  /*0a30*/  LDC.64 R18, c[0x0][0x388] ;  /* 0x0000e200ff127b82 */ /* 0x000e700000000a00 */
[----:B------:R-:W2:Y:S01]  /*0a40*/  LDC.64 R16, c[0x0][0x390] ;  /* 0x0000e400ff107b82 */ /* 0x000ea20000000a00 */
[----:B------:R-:W-:Y:S01]  /*0a50*/  MOV R2, 0x0 ;  /* 0x0000000000027802 */ /* 0x000fe20000000f00 */
[----:B------:R-:W3:Y:S01]  /*0a60*/  LDCU.64 UR4, c[0x4][0x8] ;  /* 0x01000100ff0477ac */ /* 0x000ee20008000a00 */
[----:B0-----:R-:W-:-:S05]  /*0a70*/  IMAD.WIDE.U32 R26, R25, 0x4, R26 ;  /* 0x00000004191a7825 */ /* 0x001fca00078e001a */
[----:B------:R-:W4:Y:S01]  /*0a80*/  LDG.E R3, desc[UR36][R26.64] ;  /* 0x000000241a037981 */ /* 0x000f22000c1e1900 */
[----:B-1----:R-:W-:-:S05]  /*0a90*/  IMAD.WIDE.U32 R18, R25, 0x4, R18 ;  /* 0x0000000419127825 */ /* 0x002fca00078e0012 */
[----:B------:R-:W4:Y:S01]  /*0aa0*/  LDG.E R0, desc[UR36][R18.64] ;  /* 0x0000002412007981 */ /* 0x000f22000c1e1900 */
[----:B--2---:R-:W-:Y:S01]  /*0ab0*/  IMAD.WIDE.U32 R16, R25, 0x4, R16 ;  /* 0x0000000419107825 */ /* 0x004fe200078e0010 */
[----:B------:R0:W1:Y:S01]  /*0ac0*/  LDC.64 R8, c[0x4][R2] ;  /* 0x0100000002087b82 */ /* 0x0000620000000a00 */
[----:B---3--:R-:W-:Y:S02]  /*0ad0*/  MOV R5, UR5 ;  /* 0x0000000500057c02 */ /* 0x008fe40008000f00 */
[----:B------:R-:W-:Y:S01]  /*0ae0*/  IMAD.U32 R4, RZ, RZ, UR4 ;  /* 0x00000004ff047e24 */ /* 0x000fe2000f8e00ff */
[----:B------:R-:W-:Y:S01]  /*0af0*/  MOV R7, R22 ;  /* 0x0000001600077202 */ /* 0x000fe20000000f00 */
[----:B------:R-:W-:Y:S02]  /*0b00*/  IMAD.MOV.U32 R6, RZ, RZ, R23 ;  /* 0x000000ffff067224 */ /* 0x000fe400078e0017 */
[----:B----4-:R-:W-:-:S04]  /*0b10*/  FADD R3, R3, R0 ;  /* 0x0000000003037221 */ /* 0x010fc80000000000 */
[----:B------:R-:W2:Y:S01]  /*0b20*/  F2F.F64.F32 R10, R3 ;  /* 0x00000003000a7310 */ /* 0x000ea20000201800 */
[----:B------:R0:W-:Y:S04]  /*0b30*/  STG.E desc[UR36][R16.64], R3 ;  /* 0x0000000310007986 */ /* 0x0001e8000c101924 */
[----:B-12---:R0:W-:Y:S02]  /*0b40*/  STL.64 [R1], R10 ;  /* 0x0000000a01007387 */ /* 0x0061e40000100a00 */
[----:B------:R-:W-:-:S07]  /*0b50*/  LEPC R20, `(.L_x_11) ;  /* 0x000000001014794e */ /* 0x000fce0000000000 */
[----:B0-----:R-:W-:Y:S05]  /*0b60*/  CALL.ABS.NOINC R8 ;  /* 0x0000000008007343 */ /* 0x001fea0003c00000 */
.L_x_11:
[----:B------:R-:W2:Y:S04]  /*0b70*/  LDG.E R3, desc[UR36][R26.64+0x4] ;  /* 0x000004241a037981 */ /* 0x000ea8000c1e1900 */
[----:B------:R-:W2:Y:S01]  /*0b80*/  LDG.E R0, desc[UR36][R18.64+0x4] ;  /* 0x0000042412007981 */ /* 0x000ea2000c1e1900 */
[----:B------:R0:W1:Y:S01]  /*0b90*/  LDC.64 R8, c[0x4][R2] ;  /* 0x0100000002087b82 */ /* 0x0000620000000a00 */
[----:B------:R-:W3:Y:S01]  /*0ba0*/  LDCU.64 UR4, c[0x4][0x8] ;  /* 0x01000100ff0477ac */ /* 0x000ee20008000a00 */
[----:B------:R-:W-:Y:S01]  /*0bb0*/  IMAD.MOV.U32 R6, RZ, RZ, R23 ;  /* 0x000000ffff067224 */ /* 0x000fe200078e0017 */
[----:B------:R-:W-:Y:S01]  /*0bc0*/  MOV R7, R22 ;  /* 0x0000001600077202 */ /* 0x000fe20000000f00 */
        /* <DEDUP_REMOVED lines=8> */
.L_x_12:
        /* <DEDUP_REMOVED lines=14> */
.L_x_13:
        /* <DEDUP_REMOVED lines=14> */
.L_x_14:
[----:B------:R-:W-:-:S07]  /*0e10*/  VIADD R25, R25, 0x4 ;  /* 0x0000000419197836 */ /* 0x000fce0000000000 */
.L_x_10:
[----:B------:R-:W-:-:S13]  /*0e20*/  ISETP.NE.AND P0, PT, R24, RZ, PT ;  /* 0x000000ff1800720c */ /* 0x000fda0003f05270 */
[----:B------:R-:W-:Y:S05]  /*0e30*/  @!P0 EXIT ;  /* 0x000000000000894d */ /* 0x000fea0003800000 */
[----:B------:R-:W-:-:S13]  /*0e40*/  ISETP.NE.AND P0, PT, R24, 0x1, PT ;  /* 0x000000011800780c */ /* 0x000fda0003f05270 */
        /* <DEDUP_REMOVED lines=22> */
.L_x_16:
        /* <DEDUP_REMOVED lines=14> */
.L_x_17:
[----:B------:R-:W-:-:S07]  /*1090*/  IADD3 R25, PT, PT, R25, 0x2, RZ ;  /* 0x0000000219197810 */ /* 0x000fce0007ffe0ff */
.L_x_15:
[----:B------:R-:W0:Y:S02]  /*10a0*/  LDC R0, c[0x0][0x398] ;  /* 0x0000e600ff007b82 */ /* 0x000e240000000800 */
[----:B0-----:R-:W-:-:S04]  /*10b0*/  LOP3.LUT R0, R0, 0x1, RZ, 0xc0, !PT ;  /* 0x0000000100007812 */ /* 0x001fc800078ec0ff */
[----:B------:R-:W-:-:S13]  /*10c0*/  ISETP.NE.U32.AND P0, PT, R0, 0x1, PT ;  /* 0x000000010000780c */ /* 0x000fda0003f05070 */
[----:B------:R-:W-:Y:S05]  /*10d0*/  @P0 EXIT ;  /* 0x000000000000094d */ /* 0x000fea0003800000 */
[----:B------:R-:W0:Y:S08]  /*10e0*/  LDC.64 R2, c[0x0][0x388] ;  /* 0x0000e200ff027b82 */ /* 0x000e300000000a00 */
[----:B------:R-:W1:Y:S08]  /*10f0*/  LDC.64 R4, c[0x0][0x380] ;  /* 0x0000e000ff047b82 */ /* 0x000e700000000a00 */
[----:B------:R-:W2:Y:S01]  /*1100*/  LDC.64 R8, c[0x0][0x390] ;  /* 0x0000e400ff087b82 */ /* 0x000ea20000000a00 */
[----:B------:R-:W-:Y:S01]  /*1110*/  MOV R12, 0x0 ;  /* 0x00000000000c7802 */ /* 0x000fe20000000f00 */
[----:B------:R-:W3:Y:S01]  /*1120*/  LDCU.64 UR4, c[0x4][0x8] ;  /* 0x01000100ff0477ac */ /* 0x000ee20008000a00 */
[----:B0-----:R-:W-:-:S06]  /*1130*/  IMAD.WIDE.U32 R2, R25, 0x4, R2 ;  /* 0x0000000419027825 */ /* 0x001fcc00078e0002 */
[----:B------:R-:W4:Y:S01]  /*1140*/  LDG.E R3, desc[UR36][R2.64] ;  /* 0x0000002402037981 */ /* 0x000f22000c1e1900 */
[----:B-1----:R-:W-:-:S05]  /*1150*/  IMAD.WIDE.U32 R4, R25, 0x4, R4 ;  /* 0x0000000419047825 */ /* 0x002fca00078e0004 */
[----:B------:R3:W4:Y:S01]  /*1160*/  LDG.E R0, desc[UR36][R4.64] ;  /* 0x0000002404007981 */ /* 0x000722000c1e1900 */
[----:B--2---:R-:W-:Y:S01]  /*1170*/  IMAD.WIDE.U32 R8, R25, 0x4, R8 ;  /* 0x0000000419087825 */ /* 0x004fe200078e0008 */
[----:B------:R-:W0:Y:S01]  /*1180*/  LDC.64 R12, c[0x4][R12] ;  /* 0x010000000c0c7b82 */ /* 0x000e220000000a00 */
[----:B------:R-:W-:Y:S02]  /*1190*/  MOV R7, R22 ;  /* 0x0000001600077202 */ /* 0x000fe40000000f00 */
[----:B------:R-:W-:Y:S02]  /*11a0*/  IMAD.MOV.U32 R6, RZ, RZ, R23 ;  /* 0x000000ffff067224 */ /* 0x000fe400078e0017 */
[----:B---3--:R-:W-:Y:S01]  /*11b0*/  IMAD.U32 R4, RZ, RZ, UR4 ;  /* 0x00000004ff047e24 */ /* 0x008fe2000f8e00ff */
[----:B------:R-:W-:Y:S01]  /*11c0*/  MOV R5, UR5 ;  /* 0x0000000500057c02 */ /* 0x000fe20008000f00 */
[----:B----4-:R-:W-:-:S04]  /*11d0*/  FADD R0, R0, R3 ;  /* 0x0000000300007221 */ /* 0x010fc80000000000 */
[----:B------:R-:W1:Y:S01]  /*11e0*/  F2F.F64.F32 R10, R0 ;  /* 0x00000000000a7310 */ /* 0x000e620000201800 */
[----:B------:R2:W-:Y:S04]  /*11f0*/  STG.E desc[UR36][R8.64], R0 ;  /* 0x0000000008007986 */ /* 0x0005e8000c101924 */
[----:B01----:R2:W-:Y:S02]  /*1200*/  STL.64 [R1], R10 ;  /* 0x0000000a01007387 */ /* 0x0035e40000100a00 */
[----:B------:R-:W-:-:S07]  /*1210*/  LEPC R20, `(.L_x_18) ;  /* 0x000000001014794e */ /* 0x000fce0000000000 */
[----:B--2---:R-:W-:Y:S05]  /*1220*/  CALL.ABS.NOINC R12 ;  /* 0x000000000c007343 */ /* 0x004fea0003c00000 */
.L_x_18:
[----:B------:R-:W-:Y:S05]  /*1230*/  EXIT ;  /* 0x000000000000794d */ /* 0x000fea0003800000 */
.L_x_19:
[----:B------:R-:W-:-:S00]  /*1240*/  BRA `(.L_x_19) ;  /* 0xfffffffc00fc7947 */ /* 0x000fc0000383ffff */
[----:B------:R-:W-:-:S00]  /*1250*/  NOP ;  /* 0x0000000000007918 */ /* 0x000fc00000000000 */
        /* <DEDUP_REMOVED lines=10> */
.L_x_20:


//--------------------- .nv.global.init           --------------------------
	.section	.nv.global.init,"aw",@progbits
.nv.global.init:
	.type		$str,@object
	.size		$str,(.L_0 - $str)
$str:
        /*0000*/ 	.byte	0x25, 0x66, 0x0a, 0x00
.L_0:


//--------------------- .nv.shared.reserved.0     --------------------------
	.section	.nv.shared.reserved.0,"aw",@nobits
	.weak		__nv_reservedSMEM_offset_0_alias
	.size		__nv_reservedSMEM_offset_0_alias, 0, 64
	.other		__nv_reservedSMEM_offset_0_alias,@"STO_CUDA_RESERVED_SHARED STV_DEFAULT"
__nv_reservedSMEM_offset_0_alias:
	.zero		0
	.zero		64


//--------------------- .nv.constant0._Z16sumArrayOnDevicePfS_S_i --------------------------
	.section	.nv.constant0._Z16sumArrayOnDevicePfS_S_i,"a",@progbits
	.sectionflags	@""
	.align	4
.nv.constant0._Z16sumArrayOnDevicePfS_S_i:
	.zero		924


//--------------------- SYMBOLS --------------------------

	.type		.nv.reservedSmem.offset0,@object
	.size		.nv.reservedSmem.offset0,0x4
	.type		vprintf,@function
